//
// Generated by NVIDIA NVVM Compiler
//
// Compiler Build ID: CL-36424714
// Cuda compilation tools, release 13.0, V13.0.88
// Based on NVVM 20.0.0
//

.version 9.0
.target sm_100
.address_size 64

	// .globl	_Z6conv1dPfS_S_ii

.visible .entry _Z6conv1dPfS_S_ii(
	.param .u64 .ptr .align 1 _Z6conv1dPfS_S_ii_param_0,
	.param .u64 .ptr .align 1 _Z6conv1dPfS_S_ii_param_1,
	.param .u64 .ptr .align 1 _Z6conv1dPfS_S_ii_param_2,
	.param .u32 _Z6conv1dPfS_S_ii_param_3,
	.param .u32 _Z6conv1dPfS_S_ii_param_4
)
{
	.reg .pred 	%p<55>;
	.reg .b32 	%r<43>;
	.reg .b32 	%f<96>;
	.reg .b64 	%rd<47>;

	ld.param.u64 	%rd7, [_Z6conv1dPfS_S_ii_param_0];
	ld.param.u64 	%rd8, [_Z6conv1dPfS_S_ii_param_1];
	ld.param.u64 	%rd6, [_Z6conv1dPfS_S_ii_param_2];
	ld.param.u32 	%r28, [_Z6conv1dPfS_S_ii_param_3];
	ld.param.u32 	%r29, [_Z6conv1dPfS_S_ii_param_4];
	cvta.to.global.u64 	%rd1, %rd8;
	cvta.to.global.u64 	%rd2, %rd7;
	mov.u32 	%r30, %ctaid.x;
	mov.u32 	%r31, %ntid.x;
	mov.u32 	%r32, %tid.x;
	mad.lo.s32 	%r1, %r30, %r31, %r32;
	shr.u32 	%r33, %r28, 31;
	add.s32 	%r34, %r28, %r33;
	shr.s32 	%r35, %r34, 1;
	sub.s32 	%r2, %r1, %r35;
	setp.lt.s32 	%p1, %r28, 1;
	mov.f32 	%f75, 0f00000000;
	@%p1 bra 	$L__BB0_41;
	and.b32  	%r3, %r28, 7;
	setp.lt.u32 	%p2, %r28, 8;
	mov.f32 	%f75, 0f00000000;
	mov.b32 	%r41, 0;
	@%p2 bra 	$L__BB0_20;
	and.b32  	%r41, %r28, 2147483640;
	mov.f32 	%f75, 0f00000000;
	mov.b32 	%r39, 0;
$L__BB0_3:
	.pragma "nounroll";
	add.s32 	%r6, %r2, %r39;
	setp.lt.s32 	%p3, %r6, 0;
	setp.ge.s32 	%p4, %r6, %r29;
	mul.wide.u32 	%rd9, %r39, 4;
	add.s64 	%rd3, %rd1, %rd9;
	or.pred  	%p5, %p3, %p4;
	@%p5 bra 	$L__BB0_5;
	mul.wide.u32 	%rd10, %r6, 4;
	add.s64 	%rd11, %rd2, %rd10;
	ld.global.f32 	%f42, [%rd11];
	ld.global.f32 	%f43, [%rd3];
	fma.rn.f32 	%f75, %f42, %f43, %f75;
$L__BB0_5:
	add.s32 	%r7, %r6, 1;
	setp.lt.s32 	%p6, %r7, 0;
	setp.ge.s32 	%p7, %r7, %r29;
	or.pred  	%p8, %p6, %p7;
	@%p8 bra 	$L__BB0_7;
	mul.wide.u32 	%rd12, %r7, 4;
	add.s64 	%rd13, %rd2, %rd12;
	ld.global.f32 	%f44, [%rd13];
	ld.global.f32 	%f45, [%rd3+4];
	fma.rn.f32 	%f75, %f44, %f45, %f75;
$L__BB0_7:
	add.s32 	%r8, %r6, 2;
	setp.lt.s32 	%p9, %r8, 0;
	setp.ge.s32 	%p10, %r8, %r29;
	or.pred  	%p11, %p9, %p10;
	@%p11 bra 	$L__BB0_9;
	mul.wide.u32 	%rd14, %r8, 4;
	add.s64 	%rd15, %rd2, %rd14;
	ld.global.f32 	%f46, [%rd15];
	ld.global.f32 	%f47, [%rd3+8];
	fma.rn.f32 	%f75, %f46, %f47, %f75;
$L__BB0_9:
	add.s32 	%r9, %r6, 3;
	setp.lt.s32 	%p12, %r9, 0;
	setp.ge.s32 	%p13, %r9, %r29;
	or.pred  	%p14, %p12, %p13;
	@%p14 bra 	$L__BB0_11;
	mul.wide.u32 	%rd16, %r9, 4;
	add.s64 	%rd17, %rd2, %rd16;
	ld.global.f32 	%f48, [%rd17];
	ld.global.f32 	%f49, [%rd3+12];
	fma.rn.f32 	%f75, %f48, %f49, %f75;
$L__BB0_11:
	add.s32 	%r10, %r6, 4;
	setp.lt.s32 	%p15, %r10, 0;
	setp.ge.s32 	%p16, %r10, %r29;
	or.pred  	%p17, %p15, %p16;
	@%p17 bra 	$L__BB0_13;
	mul.wide.u32 	%rd18, %r10, 4;
	add.s64 	%rd19, %rd2, %rd18;
	ld.global.f32 	%f50, [%rd19];
	ld.global.f32 	%f51, [%rd3+16];
	fma.rn.f32 	%f75, %f50, %f51, %f75;
$L__BB0_13:
	add.s32 	%r11, %r6, 5;
	setp.lt.s32 	%p18, %r11, 0;
	setp.ge.s32 	%p19, %r11, %r29;
	or.pred  	%p20, %p18, %p19;
	@%p20 bra 	$L__BB0_15;
	mul.wide.u32 	%rd20, %r11, 4;
	add.s64 	%rd21, %rd2, %rd20;
	ld.global.f32 	%f52, [%rd21];
	ld.global.f32 	%f53, [%rd3+20];
	fma.rn.f32 	%f75, %f52, %f53, %f75;
$L__BB0_15:
	add.s32 	%r12, %r6, 6;
	setp.lt.s32 	%p21, %r12, 0;
	setp.ge.s32 	%p22, %r12, %r29;
	or.pred  	%p23, %p21, %p22;
	@%p23 bra 	$L__BB0_17;
	mul.wide.u32 	%rd22, %r12, 4;
	add.s64 	%rd23, %rd2, %rd22;
	ld.global.f32 	%f54, [%rd23];
	ld.global.f32 	%f55, [%rd3+24];
	fma.rn.f32 	%f75, %f54, %f55, %f75;
$L__BB0_17:
	add.s32 	%r13, %r6, 7;
	setp.lt.s32 	%p24, %r13, 0;
	setp.ge.s32 	%p25, %r13, %r29;
	or.pred  	%p26, %p24, %p25;
	@%p26 bra 	$L__BB0_19;
	mul.wide.u32 	%rd24, %r13, 4;
	add.s64 	%rd25, %rd2, %rd24;
	ld.global.f32 	%f56, [%rd25];
	ld.global.f32 	%f57, [%rd3+28];
	fma.rn.f32 	%f75, %f56, %f57, %f75;
$L__BB0_19:
	add.s32 	%r39, %r39, 8;
	setp.ne.s32 	%p27, %r39, %r41;
	@%p27 bra 	$L__BB0_3;
$L__BB0_20:
	setp.eq.s32 	%p28, %r3, 0;
	@%p28 bra 	$L__BB0_41;
	and.b32  	%r16, %r28, 3;
	setp.lt.u32 	%p29, %r3, 4;
	@%p29 bra 	$L__BB0_31;
	add.s32 	%r17, %r2, %r41;
	setp.lt.s32 	%p30, %r17, 0;
	setp.ge.s32 	%p31, %r17, %r29;
	mul.wide.u32 	%rd26, %r41, 4;
	add.s64 	%rd4, %rd1, %rd26;
	or.pred  	%p32, %p30, %p31;
	@%p32 bra 	$L__BB0_24;
	mul.wide.u32 	%rd27, %r17, 4;
	add.s64 	%rd28, %rd2, %rd27;
	ld.global.f32 	%f59, [%rd28];
	ld.global.f32 	%f60, [%rd4];
	fma.rn.f32 	%f75, %f59, %f60, %f75;
$L__BB0_24:
	add.s32 	%r18, %r17, 1;
	setp.lt.s32 	%p33, %r18, 0;
	setp.ge.s32 	%p34, %r18, %r29;
	or.pred  	%p35, %p33, %p34;
	@%p35 bra 	$L__BB0_26;
	mul.wide.u32 	%rd29, %r18, 4;
	add.s64 	%rd30, %rd2, %rd29;
	ld.global.f32 	%f61, [%rd30];
	ld.global.f32 	%f62, [%rd4+4];
	fma.rn.f32 	%f75, %f61, %f62, %f75;
$L__BB0_26:
	add.s32 	%r19, %r17, 2;
	setp.lt.s32 	%p36, %r19, 0;
	setp.ge.s32 	%p37, %r19, %r29;
	or.pred  	%p38, %p36, %p37;
	@%p38 bra 	$L__BB0_28;
	mul.wide.u32 	%rd31, %r19, 4;
	add.s64 	%rd32, %rd2, %rd31;
	ld.global.f32 	%f63, [%rd32];
	ld.global.f32 	%f64, [%rd4+8];
	fma.rn.f32 	%f75, %f63, %f64, %f75;
$L__BB0_28:
	add.s32 	%r20, %r17, 3;
	setp.lt.s32 	%p39, %r20, 0;
	setp.ge.s32 	%p40, %r20, %r29;
	or.pred  	%p41, %p39, %p40;
	@%p41 bra 	$L__BB0_30;
	mul.wide.u32 	%rd33, %r20, 4;
	add.s64 	%rd34, %rd2, %rd33;
	ld.global.f32 	%f65, [%rd34];
	ld.global.f32 	%f66, [%rd4+12];
	fma.rn.f32 	%f75, %f65, %f66, %f75;
$L__BB0_30:
	add.s32 	%r41, %r41, 4;
$L__BB0_31:
	setp.eq.s32 	%p42, %r16, 0;
	@%p42 bra 	$L__BB0_41;
	setp.eq.s32 	%p43, %r16, 1;
	@%p43 bra 	$L__BB0_38;
	add.s32 	%r23, %r2, %r41;
	setp.lt.s32 	%p44, %r23, 0;
	setp.ge.s32 	%p45, %r23, %r29;
	mul.wide.u32 	%rd35, %r41, 4;
	add.s64 	%rd5, %rd1, %rd35;
	or.pred  	%p46, %p44, %p45;
	@%p46 bra 	$L__BB0_35;
	mul.wide.u32 	%rd36, %r23, 4;
	add.s64 	%rd37, %rd2, %rd36;
	ld.global.f32 	%f68, [%rd37];
	ld.global.f32 	%f69, [%rd5];
	fma.rn.f32 	%f75, %f68, %f69, %f75;
$L__BB0_35:
	add.s32 	%r24, %r23, 1;
	setp.lt.s32 	%p47, %r24, 0;
	setp.ge.s32 	%p48, %r24, %r29;
	or.pred  	%p49, %p47, %p48;
	@%p49 bra 	$L__BB0_37;
	mul.wide.u32 	%rd38, %r24, 4;
	add.s64 	%rd39, %rd2, %rd38;
	ld.global.f32 	%f70, [%rd39];
	ld.global.f32 	%f71, [%rd5+4];
	fma.rn.f32 	%f75, %f70, %f71, %f75;
$L__BB0_37:
	add.s32 	%r41, %r41, 2;
$L__BB0_38:
	and.b32  	%r38, %r28, 1;
	setp.eq.b32 	%p50, %r38, 1;
	not.pred 	%p51, %p50;
	@%p51 bra 	$L__BB0_41;
	add.s32 	%r27, %r2, %r41;
	setp.lt.s32 	%p52, %r27, 0;
	setp.ge.s32 	%p53, %r27, %r29;
	or.pred  	%p54, %p52, %p53;
	@%p54 bra 	$L__BB0_41;
	mul.wide.u32 	%rd40, %r27, 4;
	add.s64 	%rd41, %rd2, %rd40;
	ld.global.f32 	%f72, [%rd41];
	mul.wide.u32 	%rd42, %r41, 4;
	add.s64 	%rd43, %rd1, %rd42;
	ld.global.f32 	%f73, [%rd43];
	fma.rn.f32 	%f75, %f72, %f73, %f75;
$L__BB0_41:
	cvta.to.global.u64 	%rd44, %rd6;
	mul.wide.s32 	%rd45, %r1, 4;
	add.s64 	%rd46, %rd44, %rd45;
	st.global.f32 	[%rd46], %f75;
	ret;

}


// ===== COMPILED SASS (sm_100) =====

	.target	sm_100

	.elftype	@"ET_EXEC"


//--------------------- .note.nv.tkinfo           --------------------------
	.section	.note.nv.tkinfo,"",@"SHT_NOTE"
	.sectionflags	@"SHF_NOTE_NV_TKINFO"
	.tkinfo
        /*0018*/ 	.word	0x00000002
        /*0030*/ 	.string	""
        /*0030*/ 	.string	"ptxas"
        /*0030*/ 	.string	"Cuda compilation tools, release 13.0, V13.0.88"
        /*0030*/ 	.string	"Build cuda_13.0.r13.0/compiler.36424714_0"
        /*0030*/ 	.string	"-arch sm_100 -m 64 "



//--------------------- .note.nv.cuinfo           --------------------------
	.section	.note.nv.cuinfo,"",@"SHT_NOTE"
	.sectionflags	@"SHF_NOTE_NV_CUINFO"
        /*0018*/ 	.short	0x0002
        /*001a*/ 	.short	0x0064
        /*001c*/ 	.short	0x0082
	.zero		2


//--------------------- .nv.info                  --------------------------
	.section	.nv.info,"",@"SHT_CUDA_INFO"
	.align	4


	//----- nvinfo : EIATTR_REGCOUNT
	.align		4
        /*0000*/ 	.byte	0x04, 0x2f
        /*0002*/ 	.short	(.L_1 - .L_0)
	.align		4
.L_0:
        /*0004*/ 	.word	index@(_Z6conv1dPfS_S_ii)
        /*0008*/ 	.word	0x00000020


	//----- nvinfo : EIATTR_FRAME_SIZE
	.align		4
.L_1:
        /*000c*/ 	.byte	0x04, 0x11
        /*000e*/ 	.short	(.L_3 - .L_2)
	.align		4
.L_2:
        /*0010*/ 	.word	index@(_Z6conv1dPfS_S_ii)
        /*0014*/ 	.word	0x00000000


	//----- nvinfo : EIATTR_MIN_STACK_SIZE
	.align		4
.L_3:
        /*0018*/ 	.byte	0x04, 0x12
        /*001a*/ 	.short	(.L_5 - .L_4)
	.align		4
.L_4:
        /*001c*/ 	.word	index@(_Z6conv1dPfS_S_ii)
        /*0020*/ 	.word	0x00000000
.L_5:


//--------------------- .nv.compat                --------------------------
	.section	.nv.compat,"",@"SHT_CUDA_COMPAT_INFO"
	.align	4
        /*0000*/ 	.byte	0x02, 0x09, 0x00, 0x00, 0x02, 0x02, 0x01, 0x00, 0x02, 0x05, 0x05, 0x00, 0x03, 0x07, 0x01, 0x01
        /*0010*/ 	.byte	0x02, 0x03, 0x00, 0x00, 0x02, 0x06, 0x01, 0x00, 0x04, 0x0b, 0x08, 0x00, 0x09, 0x00, 0x00, 0x00
        /*0020*/ 	.byte	0x00, 0x00, 0x00, 0x00


//--------------------- .nv.info._Z6conv1dPfS_S_ii --------------------------
	.section	.nv.info._Z6conv1dPfS_S_ii,"",@"SHT_CUDA_INFO"
	.sectionflags	@""
	.align	4


	//----- nvinfo : EIATTR_CUDA_API_VERSION
	.align		4
        /*0000*/ 	.byte	0x04, 0x37
        /*0002*/ 	.short	(.L_7 - .L_6)
.L_6:
        /*0004*/ 	.word	0x00000082


	//----- nvinfo : EIATTR_KPARAM_INFO
	.align		4
.L_7:
        /*0008*/ 	.byte	0x04, 0x17
        /*000a*/ 	.short	(.L_9 - .L_8)
.L_8:
        /*000c*/ 	.word	0x00000000
        /*0010*/ 	.short	0x0004
        /*0012*/ 	.short	0x001c
        /*0014*/ 	.byte	0x00, 0xf0, 0x11, 0x00


	//----- nvinfo : EIATTR_KPARAM_INFO
	.align		4
.L_9:
        /*0018*/ 	.byte	0x04, 0x17
        /*001a*/ 	.short	(.L_11 - .L_10)
.L_10:
        /*001c*/ 	.word	0x00000000
        /*0020*/ 	.short	0x0003
        /*0022*/ 	.short	0x0018
        /*0024*/ 	.byte	0x00, 0xf0, 0x11, 0x00


	//----- nvinfo : EIATTR_KPARAM_INFO
	.align		4
.L_11:
        /*0028*/ 	.byte	0x04, 0x17
        /*002a*/ 	.short	(.L_13 - .L_12)
.L_12:
        /*002c*/ 	.word	0x00000000
        /*0030*/ 	.short	0x0002
        /*0032*/ 	.short	0x0010
        /*0034*/ 	.byte	0x00, 0xf5, 0x21, 0x00


	//----- nvinfo : EIATTR_KPARAM_INFO
	.align		4
.L_13:
        /*0038*/ 	.byte	0x04, 0x17
        /*003a*/ 	.short	(.L_15 - .L_14)
.L_14:
        /*003c*/ 	.word	0x00000000
        /*0040*/ 	.short	0x0001
        /*0042*/ 	.short	0x0008
        /*0044*/ 	.byte	0x00, 0xf5, 0x21, 0x00


	//----- nvinfo : EIATTR_KPARAM_INFO
	.align		4
.L_15:
        /*0048*/ 	.byte	0x04, 0x17
        /*004a*/ 	.short	(.L_17 - .L_16)
.L_16:
        /*004c*/ 	.word	0x00000000
        /*0050*/ 	.short	0x0000
        /*0052*/ 	.short	0x0000
        /*0054*/ 	.byte	0x00, 0xf5, 0x21, 0x00


	//----- nvinfo : EIATTR_SPARSE_MMA_MASK
	.align		4
.L_17:
        /*0058*/ 	.byte	0x03, 0x50
        /*005a*/ 	.short	0x0000


	//----- nvinfo : EIATTR_MAXREG_COUNT
	.align		4
        /*005c*/ 	.byte	0x03, 0x1b
        /*005e*/ 	.short	0x00ff


	//----- nvinfo : EIATTR_MERCURY_ISA_VERSION
	.align		4
        /*0060*/ 	.byte	0x03, 0x5f
        /*0062*/ 	.short	0x0101


	//----- nvinfo : EIATTR_VRC_CTA_INIT_COUNT
	.align		4
        /*0064*/ 	.byte	0x02, 0x4a
	.zero		1
	.zero		1


	//----- nvinfo : EIATTR_EXIT_INSTR_OFFSETS
	.align		4
        /*0068*/ 	.byte	0x04, 0x1c
        /*006a*/ 	.short	(.L_19 - .L_18)


	//   ....[0]....
.L_18:
        /*006c*/ 	.word	0x00000b20


	//----- nvinfo : EIATTR_CRS_STACK_SIZE
	.align		4
.L_19:
        /*0070*/ 	.byte	0x04, 0x1e
        /*0072*/ 	.short	(.L_21 - .L_20)
.L_20:
        /*0074*/ 	.word	0x00000000


	//----- nvinfo : EIATTR_CBANK_PARAM_SIZE
	.align		4
.L_21:
        /*0078*/ 	.byte	0x03, 0x19
        /*007a*/ 	.short	0x0020


	//----- nvinfo : EIATTR_PARAM_CBANK
	.align		4
        /*007c*/ 	.byte	0x04, 0x0a
        /*007e*/ 	.short	(.L_23 - .L_22)
	.align		4
.L_22:
        /*0080*/ 	.word	index@(.nv.constant0._Z6conv1dPfS_S_ii)
        /*0084*/ 	.short	0x0380
        /*0086*/ 	.short	0x0020


	//----- nvinfo : EIATTR_SW_WAR
	.align		4
.L_23:
        /*0088*/ 	.byte	0x04, 0x36
        /*008a*/ 	.short	(.L_25 - .L_24)
.L_24:
        /*008c*/ 	.word	0x00000008
.L_25:


//--------------------- .nv.callgraph             --------------------------
	.section	.nv.callgraph,"",@"SHT_CUDA_CALLGRAPH"
	.align	4
	.sectionentsize	8
	.align		4
        /*0000*/ 	.word	0x00000000
	.align		4
        /*0004*/ 	.word	0xffffffff
	.align		4
        /*0008*/ 	.word	0x00000000
	.align		4
        /*000c*/ 	.word	0xfffffffe
	.align		4
        /*0010*/ 	.word	0x00000000
	.align		4
        /*0014*/ 	.word	0xfffffffd
	.align		4
        /*0018*/ 	.word	0x00000000
	.align		4
        /*001c*/ 	.word	0xfffffffc


//--------------------- .text._Z6conv1dPfS_S_ii   --------------------------
	.section	.text._Z6conv1dPfS_S_ii,"ax",@progbits
	.align	128
        .global         _Z6conv1dPfS_S_ii
        .type           _Z6conv1dPfS_S_ii,@function
        .size           _Z6conv1dPfS_S_ii,(.L_x_7 - _Z6conv1dPfS_S_ii)
        .other          _Z6conv1dPfS_S_ii,@"STO_CUDA_ENTRY STV_DEFAULT"
_Z6conv1dPfS_S_ii:
.text._Z6conv1dPfS_S_ii:
[----:B------:R-:W-:Y:S01]  /*0000*/  LDC R1, c[0x0][0x37c] ;  /* 0x0000df00ff017b82 */ /* 0x000fe20000000800 */
[----:B------:R-:W0:Y:S01]  /*0010*/  S2R R3, SR_TID.X ;  /* 0x0000000000037919 */ /* 0x000e220000002100 */
[----:B------:R-:W1:Y:S06]  /*0020*/  LDCU UR5, c[0x0][0x398] ;  /* 0x00007300ff0577ac */ /* 0x000e6c0008000800 */
[----:B------:R-:W0:Y:S01]  /*0030*/  S2UR UR4, SR_CTAID.X ;  /* 0x00000000000479c3 */ /* 0x000e220000002500 */
[----:B------:R-:W-:Y:S01]  /*0040*/  HFMA2 R0, -RZ, RZ, 0, 0 ;  /* 0x00000000ff007431 */ /* 0x000fe200000001ff */
[----:B------:R-:W2:Y:S06]  /*0050*/  LDCU.64 UR8, c[0x0][0x358] ;  /* 0x00006b00ff0877ac */ /* 0x000eac0008000a00 */
[----:B------:R-:W0:Y:S01]  /*0060*/  LDC R2, c[0x0][0x360] ;  /* 0x0000d800ff027b82 */ /* 0x000e220000000800 */
[----:B-1----:R-:W-:Y:S01]  /*0070*/  UISETP.GE.AND UP0, UPT, UR5, 0x1, UPT ;  /* 0x000000010500788c */ /* 0x002fe2000bf06270 */
[----:B0-----:R-:W-:-:S08]  /*0080*/  IMAD R2, R2, UR4, R3 ;  /* 0x0000000402027c24 */ /* 0x001fd0000f8e0203 */
[----:B--2---:R-:W-:Y:S05]  /*0090*/  BRA.U !UP0, `(.L_x_0) ;  /* 0x0000000908947547 */ /* 0x004fea000b800000 */
[----:B------:R-:W-:Y:S01]  /*00a0*/  UISETP.GE.U32.AND UP0, UPT, UR5, 0x8, UPT ;  /* 0x000000080500788c */ /* 0x000fe2000bf06070 */
[----:B------:R-:W-:Y:S01]  /*00b0*/  IMAD.MOV.U32 R0, RZ, RZ, RZ ;  /* 0x000000ffff007224 */ /* 0x000fe200078e00ff */
[----:B------:R-:W-:Y:S01]  /*00c0*/  ULEA.HI UR4, UR5, UR5, URZ, 0x1 ;  /* 0x0000000505047291 */ /* 0x000fe2000f8f08ff */
[----:B------:R-:W-:Y:S01]  /*00d0*/  MOV R3, RZ ;  /* 0x000000ff00037202 */ /* 0x000fe20000000f00 */
[----:B------:R-:W-:Y:S02]  /*00e0*/  ULOP3.LUT UR6, UR5, 0x7, URZ, 0xc0, !UPT ;  /* 0x0000000705067892 */ /* 0x000fe4000f8ec0ff */
[----:B------:R-:W-:Y:S02]  /*00f0*/  USHF.R.S32.HI UR4, URZ, 0x1, UR4 ;  /* 0x00000001ff047899 */ /* 0x000fe40008011404 */
[----:B------:R-:W-:-:S04]  /*0100*/  UISETP.NE.AND UP1, UPT, UR6, URZ, UPT ;  /* 0x000000ff0600728c */ /* 0x000fc8000bf25270 */
[----:B------:R-:W-:Y:S01]  /*0110*/  VIADD R4, R2, -UR4 ;  /* 0x8000000402047c36 */ /* 0x000fe20008000000 */
[----:B------:R-:W-:Y:S06]  /*0120*/  BRA.U !UP0, `(.L_x_1) ;  /* 0x0000000508287547 */ /* 0x000fec000b800000 */
[----:B------:R-:W-:Y:S01]  /*0130*/  ULOP3.LUT UR4, UR5, 0x7ffffff8, URZ, 0xc0, !UPT ;  /* 0x7ffffff805047892 */ /* 0x000fe2000f8ec0ff */
[----:B------:R-:W-:Y:S01]  /*0140*/  MOV R0, RZ ;  /* 0x000000ff00007202 */ /* 0x000fe20000000f00 */
[----:B------:R-:W-:Y:S01]  /*0150*/  IMAD.MOV.U32 R7, RZ, RZ, RZ ;  /* 0x000000ffff077224 */ /* 0x000fe200078e00ff */
[----:B------:R-:W0:Y:S03]  /*0160*/  LDCU UR7, c[0x0][0x39c] ;  /* 0x00007380ff0777ac */ /* 0x000e260008000800 */
[----:B------:R-:W-:-:S07]  /*0170*/  MOV R3, UR4 ;  /* 0x0000000400037c02 */ /* 0x000fce0008000f00 */
.L_x_2:
[----:B------:R-:W-:Y:S01]  /*0180*/  IMAD.IADD R29, R4, 0x1, R7 ;  /* 0x00000001041d7824 */ /* 0x000fe200078e0207 */
[----:B------:R-:W1:Y:S04]  /*0190*/  LDC.64 R14, c[0x0][0x388] ;  /* 0x0000e200ff0e7b82 */ /* 0x000e680000000a00 */
[----:B0-----:R-:W-:-:S04]  /*01a0*/  ISETP.GE.AND P4, PT, R29, UR7, PT ;  /* 0x000000071d007c0c */ /* 0x001fc8000bf86270 */
[----:B------:R-:W-:-:S13]  /*01b0*/  ISETP.LT.OR P4, PT, R29, RZ, P4 ;  /* 0x000000ff1d00720c */ /* 0x000fda0002781670 */
[----:B------:R-:W0:Y:S01]  /*01c0*/  @!P4 LDC.64 R8, c[0x0][0x380] ;  /* 0x0000e000ff08cb82 */ /* 0x000e220000000a00 */
[----:B-1----:R-:W-:-:S05]  /*01d0*/  IMAD.WIDE.U32 R14, R7, 0x4, R14 ;  /* 0x00000004070e7825 */ /* 0x002fca00078e000e */
[----:B------:R-:W2:Y:S01]  /*01e0*/  @!P4 LDG.E R10, desc[UR8][R14.64] ;  /* 0x000000080e0ac981 */ /* 0x000ea2000c1e1900 */
[----:B0-----:R-:W-:-:S06]  /*01f0*/  @!P4 IMAD.WIDE.U32 R8, R29, 0x4, R8 ;  /* 0x000000041d08c825 */ /* 0x001fcc00078e0008 */
[----:B------:R-:W2:Y:S01]  /*0200*/  @!P4 LDG.E R9, desc[UR8][R8.64] ;  /* 0x000000080809c981 */ /* 0x000ea2000c1e1900 */
[----:B------:R-:W-:-:S04]  /*0210*/  IADD3 R19, PT, PT, R29, 0x1, RZ ;  /* 0x000000011d137810 */ /* 0x000fc80007ffe0ff */
[----:B------:R-:W-:Y:S01]  /*0220*/  ISETP.GE.AND P0, PT, R19, UR7, PT ;  /* 0x0000000713007c0c */ /* 0x000fe2000bf06270 */
[----:B------:R-:W-:-:S03]  /*0230*/  VIADD R24, R29, 0x2 ;  /* 0x000000021d187836 */ /* 0x000fc60000000000 */
[----:B------:R-:W-:Y:S02]  /*0240*/  ISETP.LT.OR P0, PT, R19, RZ, P0 ;  /* 0x000000ff1300720c */ /* 0x000fe40000701670 */
[C---:B------:R-:W-:Y:S02]  /*0250*/  IADD3 R25, PT, PT, R29.reuse, 0x3, RZ ;  /* 0x000000031d197810 */ /* 0x040fe40007ffe0ff */
[C---:B------:R-:W-:Y:S01]  /*0260*/  ISETP.GE.AND P3, PT, R24.reuse, UR7, PT ;  /* 0x0000000718007c0c */ /* 0x040fe2000bf66270 */
[----:B------:R-:W-:Y:S01]  /*0270*/  VIADD R5, R29, 0x4 ;  /* 0x000000041d057836 */ /* 0x000fe20000000000 */
[C---:B------:R-:W-:Y:S02]  /*0280*/  ISETP.GE.AND P2, PT, R25.reuse, UR7, PT ;  /* 0x0000000719007c0c */ /* 0x040fe4000bf46270 */
[----:B------:R-:W-:Y:S02]  /*0290*/  ISETP.LT.OR P3, PT, R24, RZ, P3 ;  /* 0x000000ff1800720c */ /* 0x000fe40001f61670 */
[----:B------:R-:W-:-:S02]  /*02a0*/  ISETP.LT.OR P2, PT, R25, RZ, P2 ;  /* 0x000000ff1900720c */ /* 0x000fc40001741670 */
[----:B------:R-:W-:Y:S01]  /*02b0*/  IADD3 R6, PT, PT, R29, 0x5, RZ ;  /* 0x000000051d067810 */ /* 0x000fe20007ffe0ff */
[----:B------:R-:W0:Y:S01]  /*02c0*/  @!P0 LDC.64 R22, c[0x0][0x380] ;  /* 0x0000e000ff168b82 */ /* 0x000e220000000a00 */
[----:B------:R-:W-:Y:S01]  /*02d0*/  ISETP.GE.AND P1, PT, R5, UR7, PT ;  /* 0x0000000705007c0c */ /* 0x000fe2000bf26270 */
[----:B------:R-:W-:Y:S01]  /*02e0*/  VIADD R27, R29, 0x6 ;  /* 0x000000061d1b7836 */ /* 0x000fe20000000000 */
[C---:B------:R-:W-:Y:S02]  /*02f0*/  ISETP.GE.AND P5, PT, R6.reuse, UR7, PT ;  /* 0x0000000706007c0c */ /* 0x040fe4000bfa6270 */
[----:B------:R-:W-:Y:S02]  /*0300*/  ISETP.LT.OR P1, PT, R5, RZ, P1 ;  /* 0x000000ff0500720c */ /* 0x000fe40000f21670 */
[----:B------:R-:W-:Y:S01]  /*0310*/  IADD3 R29, PT, PT, R29, 0x7, RZ ;  /* 0x000000071d1d7810 */ /* 0x000fe20007ffe0ff */
[----:B------:R-:W1:Y:S01]  /*0320*/  @!P3 LDC.64 R12, c[0x0][0x380] ;  /* 0x0000e000ff0cbb82 */ /* 0x000e620000000a00 */
[----:B------:R-:W-:-:S02]  /*0330*/  ISETP.LT.OR P5, PT, R6, RZ, P5 ;  /* 0x000000ff0600720c */ /* 0x000fc40002fa1670 */
[----:B------:R-:W-:-:S04]  /*0340*/  ISETP.GE.AND P6, PT, R29, UR7, PT ;  /* 0x000000071d007c0c */ /* 0x000fc8000bfc6270 */
[----:B------:R-:W-:-:S07]  /*0350*/  ISETP.LT.OR P6, PT, R29, RZ, P6 ;  /* 0x000000ff1d00720c */ /* 0x000fce00037c1670 */
[----:B------:R-:W3:Y:S01]  /*0360*/  @!P5 LDC.64 R16, c[0x0][0x380] ;  /* 0x0000e000ff10db82 */ /* 0x000ee20000000a00 */
[----:B0-----:R-:W-:-:S07]  /*0370*/  @!P0 IMAD.WIDE.U32 R22, R19, 0x4, R22 ;  /* 0x0000000413168825 */ /* 0x001fce00078e0016 */
[----:B------:R-:W0:Y:S01]  /*0380*/  @!P6 LDC.64 R20, c[0x0][0x380] ;  /* 0x0000e000ff14eb82 */ /* 0x000e220000000a00 */
[----:B------:R-:W4:Y:S01]  /*0390*/  @!P0 LDG.E R23, desc[UR8][R22.64] ;  /* 0x0000000816178981 */ /* 0x000f22000c1e1900 */
[----:B-1----:R-:W-:-:S03]  /*03a0*/  @!P3 IMAD.WIDE.U32 R12, R24, 0x4, R12 ;  /* 0x00000004180cb825 */ /* 0x002fc600078e000c */
[----:B------:R-:W4:Y:S04]  /*03b0*/  @!P0 LDG.E R24, desc[UR8][R14.64+0x4] ;  /* 0x000004080e188981 */ /* 0x000f28000c1e1900 */
[----:B------:R-:W5:Y:S04]  /*03c0*/  @!P3 LDG.E R13, desc[UR8][R12.64] ;  /* 0x000000080c0db981 */ /* 0x000f68000c1e1900 */
[----:B------:R-:W5:Y:S01]  /*03d0*/  @!P5 LDG.E R22, desc[UR8][R14.64+0x14] ;  /* 0x000014080e16d981 */ /* 0x000f62000c1e1900 */
[----:B---3--:R-:W-:-:S03]  /*03e0*/  @!P5 IMAD.WIDE.U32 R16, R6, 0x4, R16 ;  /* 0x000000040610d825 */ /* 0x008fc600078e0010 */
[----:B------:R-:W3:Y:S04]  /*03f0*/  @!P1 LDG.E R6, desc[UR8][R14.64+0x10] ;  /* 0x000010080e069981 */ /* 0x000ee8000c1e1900 */
[----:B------:R-:W3:Y:S01]  /*0400*/  @!P5 LDG.E R17, desc[UR8][R16.64] ;  /* 0x000000081011d981 */ /* 0x000ee2000c1e1900 */
[----:B0-----:R-:W-:-:S06]  /*0410*/  @!P6 IMAD.WIDE.U32 R20, R29, 0x4, R20 ;  /* 0x000000041d14e825 */ /* 0x001fcc00078e0014 */
[----:B------:R-:W3:Y:S01]  /*0420*/  @!P6 LDG.E R21, desc[UR8][R20.64] ;  /* 0x000000081415e981 */ /* 0x000ee2000c1e1900 */
[----:B--2---:R-:W-:Y:S01]  /*0430*/  @!P4 FFMA R0, R9, R10, R0 ;  /* 0x0000000a0900c223 */ /* 0x004fe20000000000 */
[C---:B------:R-:W-:Y:S01]  /*0440*/  ISETP.GE.AND P4, PT, R27.reuse, UR7, PT ;  /* 0x000000071b007c0c */ /* 0x040fe2000bf86270 */
[----:B------:R-:W0:Y:S03]  /*0450*/  @!P2 LDC.64 R10, c[0x0][0x380] ;  /* 0x0000e000ff0aab82 */ /* 0x000e260000000a00 */
[----:B------:R-:W-:-:S05]  /*0460*/  ISETP.LT.OR P4, PT, R27, RZ, P4 ;  /* 0x000000ff1b00720c */ /* 0x000fca0002781670 */
[----:B------:R-:W1:Y:S08]  /*0470*/  @!P1 LDC.64 R8, c[0x0][0x380] ;  /* 0x0000e000ff089b82 */ /* 0x000e700000000a00 */
[----:B------:R-:W2:Y:S01]  /*0480*/  @!P4 LDC.64 R18, c[0x0][0x380] ;  /* 0x0000e000ff12cb82 */ /* 0x000ea20000000a00 */
[----:B------:R-:W3:Y:S01]  /*0490*/  @!P4 LDG.E R12, desc[UR8][R14.64+0x18] ;  /* 0x000018080e0cc981 */ /* 0x000ee2000c1e1900 */
[----:B0-----:R-:W-:-:S03]  /*04a0*/  @!P2 IMAD.WIDE.U32 R10, R25, 0x4, R10 ;  /* 0x00000004190aa825 */ /* 0x001fc600078e000a */
[----:B------:R-:W5:Y:S04]  /*04b0*/  @!P3 LDG.E R25, desc[UR8][R14.64+0x8] ;  /* 0x000008080e19b981 */ /* 0x000f68000c1e1900 */
[----:B------:R-:W3:Y:S01]  /*04c0*/  @!P2 LDG.E R11, desc[UR8][R10.64] ;  /* 0x000000080a0ba981 */ /* 0x000ee2000c1e1900 */
[----:B-1----:R-:W-:-:S03]  /*04d0*/  @!P1 IMAD.WIDE.U32 R8, R5, 0x4, R8 ;  /* 0x0000000405089825 */ /* 0x002fc600078e0008 */
[----:B------:R-:W3:Y:S04]  /*04e0*/  @!P2 LDG.E R5, desc[UR8][R14.64+0xc] ;  /* 0x00000c080e05a981 */ /* 0x000ee8000c1e1900 */
[----:B------:R-:W3:Y:S01]  /*04f0*/  @!P1 LDG.E R9, desc[UR8][R8.64] ;  /* 0x0000000808099981 */ /* 0x000ee2000c1e1900 */
[----:B--2---:R-:W-:-:S03]  /*0500*/  @!P4 IMAD.WIDE.U32 R18, R27, 0x4, R18 ;  /* 0x000000041b12c825 */ /* 0x004fc600078e0012 */
[----:B------:R-:W2:Y:S04]  /*0510*/  @!P6 LDG.E R10, desc[UR8][R14.64+0x1c] ;  /* 0x00001c080e0ae981 */ /* 0x000ea8000c1e1900 */
[----:B------:R-:W2:Y:S01]  /*0520*/  @!P4 LDG.E R19, desc[UR8][R18.64] ;  /* 0x000000081213c981 */ /* 0x000ea2000c1e1900 */
[----:B------:R-:W-:Y:S01]  /*0530*/  IADD3 R7, PT, PT, R7, 0x8, RZ ;  /* 0x0000000807077810 */ /* 0x000fe20007ffe0ff */
[----:B----4-:R-:W-:-:S03]  /*0540*/  @!P0 FFMA R0, R23, R24, R0 ;  /* 0x0000001817008223 */ /* 0x010fc60000000000 */
[----:B------:R-:W-:Y:S01]  /*0550*/  ISETP.NE.AND P0, PT, R7, R3, PT ;  /* 0x000000030700720c */ /* 0x000fe20003f05270 */
[----:B-----5:R-:W-:-:S04]  /*0560*/  @!P3 FFMA R0, R13, R25, R0 ;  /* 0x000000190d00b223 */ /* 0x020fc80000000000 */
[----:B---3--:R-:W-:-:S04]  /*0570*/  @!P2 FFMA R0, R11, R5, R0 ;  /* 0x000000050b00a223 */ /* 0x008fc80000000000 */
[----:B------:R-:W-:-:S04]  /*0580*/  @!P1 FFMA R0, R9, R6, R0 ;  /* 0x0000000609009223 */ /* 0x000fc80000000000 */
[----:B------:R-:W-:-:S04]  /*0590*/  @!P5 FFMA R0, R17, R22, R0 ;  /* 0x000000161100d223 */ /* 0x000fc80000000000 */
[----:B--2---:R-:W-:-:S04]  /*05a0*/  @!P4 FFMA R0, R19, R12, R0 ;  /* 0x0000000c1300c223 */ /* 0x004fc80000000000 */
[----:B------:R-:W-:Y:S01]  /*05b0*/  @!P6 FFMA R0, R21, R10, R0 ;  /* 0x0000000a1500e223 */ /* 0x000fe20000000000 */
[----:B------:R-:W-:Y:S06]  /*05c0*/  @P0 BRA `(.L_x_2) ;  /* 0xfffffff800ec0947 */ /* 0x000fec000383ffff */
.L_x_1:
[----:B------:R-:W-:Y:S05]  /*05d0*/  BRA.U !UP1, `(.L_x_0) ;  /* 0x0000000509447547 */ /* 0x000fea000b800000 */
[----:B------:R-:W0:Y:S01]  /*05e0*/  LDCU UR4, c[0x0][0x398] ;  /* 0x00007300ff0477ac */ /* 0x000e220008000800 */
[----:B------:R-:W-:Y:S02]  /*05f0*/  UISETP.GE.U32.AND UP0, UPT, UR6, 0x4, UPT ;  /* 0x000000040600788c */ /* 0x000fe4000bf06070 */
[----:B0-----:R-:W-:-:S04]  /*0600*/  ULOP3.LUT UR5, UR4, 0x3, URZ, 0xc0, !UPT ;  /* 0x0000000304057892 */ /* 0x001fc8000f8ec0ff */
[----:B------:R-:W-:-:S03]  /*0610*/  UISETP.NE.AND UP1, UPT, UR5, URZ, UPT ;  /* 0x000000ff0500728c */ /* 0x000fc6000bf25270 */
[----:B------:R-:W-:Y:S08]  /*0620*/  BRA.U !UP0, `(.L_x_3) ;  /* 0x0000000108907547 */ /* 0x000ff0000b800000 */
[----:B------:R-:W0:Y:S01]  /*0630*/  LDCU UR6, c[0x0][0x39c] ;  /* 0x00007380ff0677ac */ /* 0x000e220008000800 */
[----:B------:R-:W-:Y:S01]  /*0640*/  IMAD.IADD R17, R4, 0x1, R3 ;  /* 0x0000000104117824 */ /* 0x000fe200078e0203 */
[----:B------:R-:W1:Y:S03]  /*0650*/  LDC.64 R8, c[0x0][0x388] ;  /* 0x0000e200ff087b82 */ /* 0x000e660000000a00 */
[C---:B------:R-:W-:Y:S01]  /*0660*/  VIADD R5, R17.reuse, 0x3 ;  /* 0x0000000311057836 */ /* 0x040fe20000000000 */
[C---:B------:R-:W-:Y:S02]  /*0670*/  IADD3 R19, PT, PT, R17.reuse, 0x1, RZ ;  /* 0x0000000111137810 */ /* 0x040fe40007ffe0ff */
[C---:B------:R-:W-:Y:S02]  /*0680*/  IADD3 R21, PT, PT, R17.reuse, 0x2, RZ ;  /* 0x0000000211157810 */ /* 0x040fe40007ffe0ff */
[----:B0-----:R-:W-:-:S02]  /*0690*/  ISETP.GE.AND P0, PT, R17, UR6, PT ;  /* 0x0000000611007c0c */ /* 0x001fc4000bf06270 */
[----:B------:R-:W-:Y:S02]  /*06a0*/  ISETP.GE.AND P1, PT, R19, UR6, PT ;  /* 0x0000000613007c0c */ /* 0x000fe4000bf26270 */
[----:B------:R-:W-:Y:S02]  /*06b0*/  ISETP.LT.OR P0, PT, R17, RZ, P0 ;  /* 0x000000ff1100720c */ /* 0x000fe40000701670 */
[----:B------:R-:W-:Y:S02]  /*06c0*/  ISETP.GE.AND P2, PT, R21, UR6, PT ;  /* 0x0000000615007c0c */ /* 0x000fe4000bf46270 */
[----:B------:R-:W-:Y:S01]  /*06d0*/  ISETP.LT.OR P1, PT, R19, RZ, P1 ;  /* 0x000000ff1300720c */ /* 0x000fe20000f21670 */
[----:B-1----:R-:W-:Y:S01]  /*06e0*/  IMAD.WIDE.U32 R8, R3, 0x4, R8 ;  /* 0x0000000403087825 */ /* 0x002fe200078e0008 */
[----:B------:R-:W-:Y:S02]  /*06f0*/  ISETP.LT.OR P2, PT, R21, RZ, P2 ;  /* 0x000000ff1500720c */ /* 0x000fe40001741670 */
[----:B------:R-:W-:-:S04]  /*0700*/  ISETP.GE.AND P3, PT, R5, UR6, PT ;  /* 0x0000000605007c0c */ /* 0x000fc8000bf66270 */
[----:B------:R-:W-:Y:S01]  /*0710*/  ISETP.LT.OR P3, PT, R5, RZ, P3 ;  /* 0x000000ff0500720c */ /* 0x000fe20001f61670 */
[----:B------:R-:W0:Y:S01]  /*0720*/  @!P0 LDC.64 R14, c[0x0][0x380] ;  /* 0x0000e000ff0e8b82 */ /* 0x000e220000000a00 */
[----:B------:R-:W2:Y:S07]  /*0730*/  @!P0 LDG.E R16, desc[UR8][R8.64] ;  /* 0x0000000808108981 */ /* 0x000eae000c1e1900 */
[----:B------:R-:W1:Y:S04]  /*0740*/  @!P1 LDC.64 R12, c[0x0][0x380] ;  /* 0x0000e000ff0c9b82 */ /* 0x000e680000000a00 */
[----:B------:R-:W3:Y:S04]  /*0750*/  @!P3 LDG.E R18, desc[UR8][R8.64+0xc] ;  /* 0x00000c080812b981 */ /* 0x000ee8000c1e1900 */
[----:B------:R-:W4:Y:S08]  /*0760*/  @!P2 LDC.64 R10, c[0x0][0x380] ;  /* 0x0000e000ff0aab82 */ /* 0x000f300000000a00 */
[----:B------:R-:W5:Y:S01]  /*0770*/  @!P3 LDC.64 R6, c[0x0][0x380] ;  /* 0x0000e000ff06bb82 */ /* 0x000f620000000a00 */
[----:B0-----:R-:W-:-:S02]  /*0780*/  @!P0 IMAD.WIDE.U32 R14, R17, 0x4, R14 ;  /* 0x00000004110e8825 */ /* 0x001fc400078e000e */
[----:B------:R-:W3:Y:S04]  /*0790*/  @!P1 LDG.E R17, desc[UR8][R8.64+0x4] ;  /* 0x0000040808119981 */ /* 0x000ee8000c1e1900 */
[----:B------:R-:W2:Y:S01]  /*07a0*/  @!P0 LDG.E R15, desc[UR8][R14.64] ;  /* 0x000000080e0f8981 */ /* 0x000ea2000c1e1900 */
[----:B-1----:R-:W-:-:S06]  /*07b0*/  @!P1 IMAD.WIDE.U32 R12, R19, 0x4, R12 ;  /* 0x00000004130c9825 */ /* 0x002fcc00078e000c */
[----:B------:R-:W3:Y:S01]  /*07c0*/  @!P1 LDG.E R13, desc[UR8][R12.64] ;  /* 0x000000080c0d9981 */ /* 0x000ee2000c1e1900 */
[----:B----4-:R-:W-:-:S06]  /*07d0*/  @!P2 IMAD.WIDE.U32 R10, R21, 0x4, R10 ;  /* 0x00000004150aa825 */ /* 0x010fcc00078e000a */
[----:B------:R-:W4:Y:S01]  /*07e0*/  @!P2 LDG.E R11, desc[UR8][R10.64] ;  /* 0x000000080a0ba981 */ /* 0x000f22000c1e1900 */
[----:B-----5:R-:W-:-:S03]  /*07f0*/  @!P3 IMAD.WIDE.U32 R6, R5, 0x4, R6 ;  /* 0x000000040506b825 */ /* 0x020fc600078e0006 */
[----:B------:R-:W4:Y:S04]  /*0800*/  @!P2 LDG.E R5, desc[UR8][R8.64+0x8] ;  /* 0x000008080805a981 */ /* 0x000f28000c1e1900 */
[----:B------:R-:W5:Y:S01]  /*0810*/  @!P3 LDG.E R7, desc[UR8][R6.64] ;  /* 0x000000080607b981 */ /* 0x000f62000c1e1900 */
[----:B------:R-:W-:Y:S01]  /*0820*/  IADD3 R3, PT, PT, R3, 0x4, RZ ;  /* 0x0000000403037810 */ /* 0x000fe20007ffe0ff */
[----:B--2---:R-:W-:-:S04]  /*0830*/  @!P0 FFMA R0, R15, R16, R0 ;  /* 0x000000100f008223 */ /* 0x004fc80000000000 */
[----:B---3--:R-:W-:-:S04]  /*0840*/  @!P1 FFMA R0, R13, R17, R0 ;  /* 0x000000110d009223 */ /* 0x008fc80000000000 */
[----:B----4-:R-:W-:-:S04]  /*0850*/  @!P2 FFMA R0, R11, R5, R0 ;  /* 0x000000050b00a223 */ /* 0x010fc80000000000 */
[----:B-----5:R-:W-:-:S07]  /*0860*/  @!P3 FFMA R0, R7, R18, R0 ;  /* 0x000000120700b223 */ /* 0x020fce0000000000 */
.L_x_3:
[----:B------:R-:W-:Y:S05]  /*0870*/  BRA.U !UP1, `(.L_x_0) ;  /* 0x00000001099c7547 */ /* 0x000fea000b800000 */
[----:B------:R-:W-:Y:S02]  /*0880*/  UISETP.NE.AND UP0, UPT, UR5, 0x1, UPT ;  /* 0x000000010500788c */ /* 0x000fe4000bf05270 */
[----:B------:R-:W-:-:S04]  /*0890*/  ULOP3.LUT UR4, UR4, 0x1, URZ, 0xc0, !UPT ;  /* 0x0000000104047892 */ /* 0x000fc8000f8ec0ff */
[----:B------:R-:W-:-:S03]  /*08a0*/  UISETP.NE.U32.AND UP1, UPT, UR4, 0x1, UPT ;  /* 0x000000010400788c */ /* 0x000fc6000bf25070 */
[----:B------:R-:W-:Y:S08]  /*08b0*/  BRA.U !UP0, `(.L_x_4) ;  /* 0x0000000108507547 */ /* 0x000ff0000b800000 */
[----:B------:R-:W0:Y:S01]  /*08c0*/  LDCU UR4, c[0x0][0x39c] ;  /* 0x00007380ff0477ac */ /* 0x000e220008000800 */
[----:B------:R-:W-:Y:S01]  /*08d0*/  IADD3 R5, PT, PT, R4, R3, RZ ;  /* 0x0000000304057210 */ /* 0x000fe20007ffe0ff */
[----:B------:R-:W1:Y:S04]  /*08e0*/  LDC.64 R6, c[0x0][0x388] ;  /* 0x0000e200ff067b82 */ /* 0x000e680000000a00 */
[C---:B------:R-:W-:Y:S01]  /*08f0*/  VIADD R15, R5.reuse, 0x1 ;  /* 0x00000001050f7836 */ /* 0x040fe20000000000 */
[----:B0-----:R-:W-:-:S04]  /*0900*/  ISETP.GE.AND P0, PT, R5, UR4, PT ;  /* 0x0000000405007c0c */ /* 0x001fc8000bf06270 */
[----:B------:R-:W-:Y:S02]  /*0910*/  ISETP.GE.AND P1, PT, R15, UR4, PT ;  /* 0x000000040f007c0c */ /* 0x000fe4000bf26270 */
[----:B------:R-:W-:Y:S02]  /*0920*/  ISETP.LT.OR P0, PT, R5, RZ, P0 ;  /* 0x000000ff0500720c */ /* 0x000fe40000701670 */
[----:B------:R-:W-:Y:S01]  /*0930*/  ISETP.LT.OR P1, PT, R15, RZ, P1 ;  /* 0x000000ff0f00720c */ /* 0x000fe20000f21670 */
[----:B-1----:R-:W-:-:S10]  /*0940*/  IMAD.WIDE.U32 R10, R3, 0x4, R6 ;  /* 0x00000004030a7825 */ /* 0x002fd400078e0006 */
[----:B------:R-:W0:Y:S08]  /*0950*/  @!P0 LDC.64 R8, c[0x0][0x380] ;  /* 0x0000e000ff088b82 */ /* 0x000e300000000a00 */
[----:B------:R-:W1:Y:S01]  /*0960*/  @!P1 LDC.64 R12, c[0x0][0x380] ;  /* 0x0000e000ff0c9b82 */ /* 0x000e620000000a00 */
[----:B0-----:R-:W-:Y:S02]  /*0970*/  @!P0 IMAD.WIDE.U32 R6, R5, 0x4, R8 ;  /* 0x0000000405068825 */ /* 0x001fe400078e0008 */
[----:B------:R-:W2:Y:S04]  /*0980*/  @!P0 LDG.E R5, desc[UR8][R10.64] ;  /* 0x000000080a058981 */ /* 0x000ea8000c1e1900 */
[----:B------:R-:W2:Y:S01]  /*0990*/  @!P0 LDG.E R7, desc[UR8][R6.64] ;  /* 0x0000000806078981 */ /* 0x000ea2000c1e1900 */
[----:B-1----:R-:W-:-:S03]  /*09a0*/  @!P1 IMAD.WIDE.U32 R8, R15, 0x4, R12 ;  /* 0x000000040f089825 */ /* 0x002fc600078e000c */
[----:B------:R-:W3:Y:S04]  /*09b0*/  @!P1 LDG.E R12, desc[UR8][R10.64+0x4] ;  /* 0x000004080a0c9981 */ /* 0x000ee8000c1e1900 */
[----:B------:R-:W3:Y:S01]  /*09c0*/  @!P1 LDG.E R9, desc[UR8][R8.64] ;  /* 0x0000000808099981 */ /* 0x000ee2000c1e1900 */
[----:B------:R-:W-:Y:S01]  /*09d0*/  IADD3 R3, PT, PT, R3, 0x2, RZ ;  /* 0x0000000203037810 */ /* 0x000fe20007ffe0ff */
[----:B--2---:R-:W-:-:S04]  /*09e0*/  @!P0 FFMA R0, R7, R5, R0 ;  /* 0x0000000507008223 */ /* 0x004fc80000000000 */
[----:B---3--:R-:W-:-:S07]  /*09f0*/  @!P1 FFMA R0, R9, R12, R0 ;  /* 0x0000000c09009223 */ /* 0x008fce0000000000 */
.L_x_4:
[----:B------:R-:W-:Y:S05]  /*0a00*/  BRA.U UP1, `(.L_x_0) ;  /* 0x0000000101387547 */ /* 0x000fea000b800000 */
[----:B------:R-:W0:Y:S01]  /*0a10*/  LDCU UR4, c[0x0][0x39c] ;  /* 0x00007380ff0477ac */ /* 0x000e220008000800 */
[----:B------:R-:W-:Y:S01]  /*0a20*/  IADD3 R9, PT, PT, R4, R3, RZ ;  /* 0x0000000304097210 */ /* 0x000fe20007ffe0ff */
[----:B------:R-:W-:Y:S03]  /*0a30*/  BSSY.RECONVERGENT B0, `(.L_x_0) ;  /* 0x000000b000007945 */ /* 0x000fe60003800200 */
[----:B0-----:R-:W-:-:S04]  /*0a40*/  ISETP.GE.AND P0, PT, R9, UR4, PT ;  /* 0x0000000409007c0c */ /* 0x001fc8000bf06270 */
[----:B------:R-:W-:-:S13]  /*0a50*/  ISETP.LT.OR P0, PT, R9, RZ, P0 ;  /* 0x000000ff0900720c */ /* 0x000fda0000701670 */
[----:B------:R-:W-:Y:S05]  /*0a60*/  @P0 BRA `(.L_x_5) ;  /* 0x00000000001c0947 */ /* 0x000fea0003800000 */
[----:B------:R-:W0:Y:S08]  /*0a70*/  LDC.64 R4, c[0x0][0x380] ;  /* 0x0000e000ff047b82 */ /* 0x000e300000000a00 */
[----:B------:R-:W1:Y:S01]  /*0a80*/  LDC.64 R6, c[0x0][0x388] ;  /* 0x0000e200ff067b82 */ /* 0x000e620000000a00 */
[----:B0-----:R-:W-:-:S06]  /*0a90*/  IMAD.WIDE.U32 R4, R9, 0x4, R4 ;  /* 0x0000000409047825 */ /* 0x001fcc00078e0004 */
[----:B------:R-:W2:Y:S01]  /*0aa0*/  LDG.E R5, desc[UR8][R4.64] ;  /* 0x0000000804057981 */ /* 0x000ea2000c1e1900 */
[----:B-1----:R-:W-:-:S06]  /*0ab0*/  IMAD.WIDE.U32 R6, R3, 0x4, R6 ;  /* 0x0000000403067825 */ /* 0x002fcc00078e0006 */
[----:B------:R-:W2:Y:S02]  /*0ac0*/  LDG.E R6, desc[UR8][R6.64] ;  /* 0x0000000806067981 */ /* 0x000ea4000c1e1900 */
[----:B--2---:R-:W-:-:S07]  /*0ad0*/  FFMA R0, R5, R6, R0 ;  /* 0x0000000605007223 */ /* 0x004fce0000000000 */
.L_x_5:
[----:B------:R-:W-:Y:S05]  /*0ae0*/  BSYNC.RECONVERGENT B0 ;  /* 0x0000000000007941 */ /* 0x000fea0003800200 */
.L_x_0:
[----:B------:R-:W0:Y:S02]  /*0af0*/  LDC.64 R4, c[0x0][0x390] ;  /* 0x0000e400ff047b82 */ /* 0x000e240000000a00 */
[----:B0-----:R-:W-:-:S05]  /*0b00*/  IMAD.WIDE R2, R2, 0x4, R4 ;  /* 0x0000000402027825 */ /* 0x001fca00078e0204 */
[----:B------:R-:W-:Y:S01]  /*0b10*/  STG.E desc[UR8][R2.64], R0 ;  /* 0x0000000002007986 */ /* 0x000fe2000c101908 */
[----:B------:R-:W-:Y:S05]  /*0b20*/  EXIT ;  /* 0x000000000000794d */ /* 0x000fea0003800000 */
.L_x_6:
[----:B------:R-:W-:-:S00]  /*0b30*/  BRA `(.L_x_6) ;  /* 0xfffffffc00fc7947 */ /* 0x000fc0000383ffff */
[----:B------:R-:W-:-:S00]  /*0b40*/  NOP ;  /* 0x0000000000007918 */ /* 0x000fc00000000000 */
        /* <DEDUP_REMOVED lines=11> */
.L_x_7:


//--------------------- .nv.shared.reserved.0     --------------------------
	.section	.nv.shared.reserved.0,"aw",@nobits
	.weak		__nv_reservedSMEM_offset_0_alias
	.size		__nv_reservedSMEM_offset_0_alias, 0, 64
	.other		__nv_reservedSMEM_offset_0_alias,@"STO_CUDA_RESERVED_SHARED STV_DEFAULT"
__nv_reservedSMEM_offset_0_alias:
	.zero		0
	.zero		64


//--------------------- .nv.constant0._Z6conv1dPfS_S_ii --------------------------
	.section	.nv.constant0._Z6conv1dPfS_S_ii,"a",@progbits
	.sectionflags	@""
	.align	4
.nv.constant0._Z6conv1dPfS_S_ii:
	.zero		928


//--------------------- SYMBOLS --------------------------

	.type		.nv.reservedSmem.offset0,@object
	.size		.nv.reservedSmem.offset0,0x4
